//
// Generated by NVIDIA NVVM Compiler
//
// Compiler Build ID: CL-36424714
// Cuda compilation tools, release 13.0, V13.0.88
// Based on NVVM 20.0.0
//

.version 9.0
.target sm_100
.address_size 64

	// .globl	_Z15MulMatrixKernelPdS_S_i

.visible .entry _Z15MulMatrixKernelPdS_S_i(
	.param .u64 .ptr .align 1 _Z15MulMatrixKernelPdS_S_i_param_0,
	.param .u64 .ptr .align 1 _Z15MulMatrixKernelPdS_S_i_param_1,
	.param .u64 .ptr .align 1 _Z15MulMatrixKernelPdS_S_i_param_2,
	.param .u32 _Z15MulMatrixKernelPdS_S_i_param_3
)
{
	.reg .pred 	%p<10>;
	.reg .b32 	%r<86>;
	.reg .b64 	%rd<54>;
	.reg .b64 	%fd<67>;

	ld.param.u64 	%rd7, [_Z15MulMatrixKernelPdS_S_i_param_0];
	ld.param.u64 	%rd8, [_Z15MulMatrixKernelPdS_S_i_param_1];
	ld.param.u32 	%r44, [_Z15MulMatrixKernelPdS_S_i_param_3];
	cvta.to.global.u64 	%rd1, %rd8;
	cvta.to.global.u64 	%rd2, %rd7;
	mov.u32 	%r45, %tid.x;
	shr.u32 	%r46, %r45, 5;
	mov.u32 	%r47, %ctaid.x;
	shl.b32 	%r48, %r47, 5;
	or.b32  	%r49, %r46, %r48;
	mov.u32 	%r2, %tid.y;
	and.b32  	%r3, %r2, 31;
	mov.u32 	%r4, %ctaid.y;
	shl.b32 	%r5, %r4, 5;
	or.b32  	%r6, %r3, %r5;
	max.s32 	%r50, %r6, %r49;
	setp.ge.s32 	%p1, %r50, %r44;
	@%p1 bra 	$L__BB0_13;
	mul.lo.s32 	%r7, %r44, %r49;
	and.b32  	%r8, %r44, 7;
	setp.lt.u32 	%p2, %r44, 8;
	mov.f64 	%fd66, 0d0000000000000000;
	mov.b32 	%r84, 0;
	@%p2 bra 	$L__BB0_4;
	and.b32  	%r84, %r44, 2147483640;
	neg.s32 	%r82, %r84;
	add.s32 	%r52, %r44, %r5;
	add.s32 	%r81, %r52, %r3;
	shl.b32 	%r12, %r44, 3;
	shl.b32 	%r53, %r44, 1;
	add.s32 	%r54, %r5, %r53;
	add.s32 	%r80, %r54, %r3;
	mad.lo.s32 	%r55, %r44, 3, %r5;
	add.s32 	%r79, %r55, %r3;
	shl.b32 	%r56, %r44, 2;
	add.s32 	%r57, %r5, %r56;
	add.s32 	%r78, %r57, %r3;
	mad.lo.s32 	%r58, %r44, 5, %r5;
	add.s32 	%r77, %r58, %r3;
	mad.lo.s32 	%r59, %r44, 6, %r5;
	add.s32 	%r76, %r59, %r3;
	mad.lo.s32 	%r60, %r44, 7, %r5;
	add.s32 	%r75, %r60, %r3;
	mul.wide.u32 	%rd9, %r4, 256;
	mul.wide.u32 	%rd10, %r3, 8;
	or.b64  	%rd11, %rd9, %rd10;
	add.s64 	%rd53, %rd1, %rd11;
	mov.f64 	%fd66, 0d0000000000000000;
	mul.wide.u32 	%rd28, %r12, 8;
	mov.u32 	%r74, %r7;
$L__BB0_3:
	.pragma "nounroll";
	mul.wide.s32 	%rd12, %r74, 8;
	add.s64 	%rd13, %rd2, %rd12;
	ld.global.f64 	%fd16, [%rd13];
	ld.global.f64 	%fd17, [%rd53];
	fma.rn.f64 	%fd18, %fd16, %fd17, %fd66;
	ld.global.f64 	%fd19, [%rd13+8];
	mul.wide.u32 	%rd14, %r81, 8;
	add.s64 	%rd15, %rd1, %rd14;
	ld.global.f64 	%fd20, [%rd15];
	fma.rn.f64 	%fd21, %fd19, %fd20, %fd18;
	ld.global.f64 	%fd22, [%rd13+16];
	mul.wide.u32 	%rd16, %r80, 8;
	add.s64 	%rd17, %rd1, %rd16;
	ld.global.f64 	%fd23, [%rd17];
	fma.rn.f64 	%fd24, %fd22, %fd23, %fd21;
	ld.global.f64 	%fd25, [%rd13+24];
	mul.wide.u32 	%rd18, %r79, 8;
	add.s64 	%rd19, %rd1, %rd18;
	ld.global.f64 	%fd26, [%rd19];
	fma.rn.f64 	%fd27, %fd25, %fd26, %fd24;
	ld.global.f64 	%fd28, [%rd13+32];
	mul.wide.u32 	%rd20, %r78, 8;
	add.s64 	%rd21, %rd1, %rd20;
	ld.global.f64 	%fd29, [%rd21];
	fma.rn.f64 	%fd30, %fd28, %fd29, %fd27;
	ld.global.f64 	%fd31, [%rd13+40];
	mul.wide.u32 	%rd22, %r77, 8;
	add.s64 	%rd23, %rd1, %rd22;
	ld.global.f64 	%fd32, [%rd23];
	fma.rn.f64 	%fd33, %fd31, %fd32, %fd30;
	ld.global.f64 	%fd34, [%rd13+48];
	mul.wide.u32 	%rd24, %r76, 8;
	add.s64 	%rd25, %rd1, %rd24;
	ld.global.f64 	%fd35, [%rd25];
	fma.rn.f64 	%fd36, %fd34, %fd35, %fd33;
	ld.global.f64 	%fd37, [%rd13+56];
	mul.wide.u32 	%rd26, %r75, 8;
	add.s64 	%rd27, %rd1, %rd26;
	ld.global.f64 	%fd38, [%rd27];
	fma.rn.f64 	%fd66, %fd37, %fd38, %fd36;
	add.s32 	%r82, %r82, 8;
	add.s32 	%r81, %r81, %r12;
	add.s32 	%r80, %r80, %r12;
	add.s32 	%r79, %r79, %r12;
	add.s32 	%r78, %r78, %r12;
	add.s32 	%r77, %r77, %r12;
	add.s32 	%r76, %r76, %r12;
	add.s32 	%r75, %r75, %r12;
	add.s64 	%rd53, %rd53, %rd28;
	add.s32 	%r74, %r74, 8;
	setp.ne.s32 	%p3, %r82, 0;
	@%p3 bra 	$L__BB0_3;
$L__BB0_4:
	setp.eq.s32 	%p4, %r8, 0;
	@%p4 bra 	$L__BB0_12;
	and.b32  	%r38, %r44, 3;
	setp.lt.u32 	%p5, %r8, 4;
	@%p5 bra 	$L__BB0_7;
	add.s32 	%r62, %r84, %r7;
	mul.wide.s32 	%rd29, %r62, 8;
	add.s64 	%rd30, %rd2, %rd29;
	ld.global.f64 	%fd40, [%rd30];
	mad.lo.s32 	%r63, %r84, %r44, %r6;
	mul.wide.u32 	%rd31, %r63, 8;
	add.s64 	%rd32, %rd1, %rd31;
	ld.global.f64 	%fd41, [%rd32];
	fma.rn.f64 	%fd42, %fd40, %fd41, %fd66;
	ld.global.f64 	%fd43, [%rd30+8];
	add.s32 	%r64, %r63, %r44;
	mul.wide.u32 	%rd33, %r64, 8;
	add.s64 	%rd34, %rd1, %rd33;
	ld.global.f64 	%fd44, [%rd34];
	fma.rn.f64 	%fd45, %fd43, %fd44, %fd42;
	ld.global.f64 	%fd46, [%rd30+16];
	add.s32 	%r65, %r64, %r44;
	mul.wide.u32 	%rd35, %r65, 8;
	add.s64 	%rd36, %rd1, %rd35;
	ld.global.f64 	%fd47, [%rd36];
	fma.rn.f64 	%fd48, %fd46, %fd47, %fd45;
	ld.global.f64 	%fd49, [%rd30+24];
	add.s32 	%r66, %r65, %r44;
	mul.wide.u32 	%rd37, %r66, 8;
	add.s64 	%rd38, %rd1, %rd37;
	ld.global.f64 	%fd50, [%rd38];
	fma.rn.f64 	%fd66, %fd49, %fd50, %fd48;
	add.s32 	%r84, %r84, 4;
$L__BB0_7:
	setp.eq.s32 	%p6, %r38, 0;
	@%p6 bra 	$L__BB0_12;
	setp.eq.s32 	%p7, %r38, 1;
	@%p7 bra 	$L__BB0_10;
	add.s32 	%r67, %r84, %r7;
	mul.wide.s32 	%rd39, %r67, 8;
	add.s64 	%rd40, %rd2, %rd39;
	ld.global.f64 	%fd52, [%rd40];
	mad.lo.s32 	%r68, %r84, %r44, %r6;
	mul.wide.u32 	%rd41, %r68, 8;
	add.s64 	%rd42, %rd1, %rd41;
	ld.global.f64 	%fd53, [%rd42];
	fma.rn.f64 	%fd54, %fd52, %fd53, %fd66;
	ld.global.f64 	%fd55, [%rd40+8];
	add.s32 	%r69, %r68, %r44;
	mul.wide.u32 	%rd43, %r69, 8;
	add.s64 	%rd44, %rd1, %rd43;
	ld.global.f64 	%fd56, [%rd44];
	fma.rn.f64 	%fd66, %fd55, %fd56, %fd54;
	add.s32 	%r84, %r84, 2;
$L__BB0_10:
	and.b32  	%r70, %r44, 1;
	setp.eq.b32 	%p8, %r70, 1;
	not.pred 	%p9, %p8;
	@%p9 bra 	$L__BB0_12;
	add.s32 	%r71, %r84, %r7;
	mul.wide.s32 	%rd45, %r71, 8;
	add.s64 	%rd46, %rd2, %rd45;
	ld.global.f64 	%fd57, [%rd46];
	mad.lo.s32 	%r72, %r84, %r44, %r6;
	mul.wide.u32 	%rd47, %r72, 8;
	add.s64 	%rd48, %rd1, %rd47;
	ld.global.f64 	%fd58, [%rd48];
	fma.rn.f64 	%fd66, %fd57, %fd58, %fd66;
$L__BB0_12:
	ld.param.u64 	%rd52, [_Z15MulMatrixKernelPdS_S_i_param_2];
	add.s32 	%r73, %r7, %r6;
	cvta.to.global.u64 	%rd49, %rd52;
	mul.wide.s32 	%rd50, %r73, 8;
	add.s64 	%rd51, %rd49, %rd50;
	st.global.f64 	[%rd51], %fd66;
$L__BB0_13:
	ret;

}


// ===== COMPILED SASS (sm_100) =====

	.target	sm_100

	.elftype	@"ET_EXEC"


//--------------------- .note.nv.tkinfo           --------------------------
	.section	.note.nv.tkinfo,"",@"SHT_NOTE"
	.sectionflags	@"SHF_NOTE_NV_TKINFO"
	.tkinfo
        /*0018*/ 	.word	0x00000002
        /*0030*/ 	.string	""
        /*0030*/ 	.string	"ptxas"
        /*0030*/ 	.string	"Cuda compilation tools, release 13.0, V13.0.88"
        /*0030*/ 	.string	"Build cuda_13.0.r13.0/compiler.36424714_0"
        /*0030*/ 	.string	"-arch sm_100 -m 64 "



//--------------------- .note.nv.cuinfo           --------------------------
	.section	.note.nv.cuinfo,"",@"SHT_NOTE"
	.sectionflags	@"SHF_NOTE_NV_CUINFO"
        /*0018*/ 	.short	0x0002
        /*001a*/ 	.short	0x0064
        /*001c*/ 	.short	0x0082
	.zero		2


//--------------------- .nv.info                  --------------------------
	.section	.nv.info,"",@"SHT_CUDA_INFO"
	.align	4


	//----- nvinfo : EIATTR_REGCOUNT
	.align		4
        /*0000*/ 	.byte	0x04, 0x2f
        /*0002*/ 	.short	(.L_1 - .L_0)
	.align		4
.L_0:
        /*0004*/ 	.word	index@(_Z15MulMatrixKernelPdS_S_i)
        /*0008*/ 	.word	0x00000020


	//----- nvinfo : EIATTR_FRAME_SIZE
	.align		4
.L_1:
        /*000c*/ 	.byte	0x04, 0x11
        /*000e*/ 	.short	(.L_3 - .L_2)
	.align		4
.L_2:
        /*0010*/ 	.word	index@(_Z15MulMatrixKernelPdS_S_i)
        /*0014*/ 	.word	0x00000000


	//----- nvinfo : EIATTR_MIN_STACK_SIZE
	.align		4
.L_3:
        /*0018*/ 	.byte	0x04, 0x12
        /*001a*/ 	.short	(.L_5 - .L_4)
	.align		4
.L_4:
        /*001c*/ 	.word	index@(_Z15MulMatrixKernelPdS_S_i)
        /*0020*/ 	.word	0x00000000
.L_5:


//--------------------- .nv.compat                --------------------------
	.section	.nv.compat,"",@"SHT_CUDA_COMPAT_INFO"
	.align	4
        /*0000*/ 	.byte	0x02, 0x09, 0x00, 0x00, 0x02, 0x02, 0x01, 0x00, 0x02, 0x05, 0x05, 0x00, 0x03, 0x07, 0x01, 0x01
        /*0010*/ 	.byte	0x02, 0x03, 0x00, 0x00, 0x02, 0x06, 0x01, 0x00, 0x04, 0x0b, 0x08, 0x00, 0x01, 0x00, 0x00, 0x00
        /*0020*/ 	.byte	0x00, 0x00, 0x00, 0x00


//--------------------- .nv.info._Z15MulMatrixKernelPdS_S_i --------------------------
	.section	.nv.info._Z15MulMatrixKernelPdS_S_i,"",@"SHT_CUDA_INFO"
	.sectionflags	@""
	.align	4


	//----- nvinfo : EIATTR_CUDA_API_VERSION
	.align		4
        /*0000*/ 	.byte	0x04, 0x37
        /*0002*/ 	.short	(.L_7 - .L_6)
.L_6:
        /*0004*/ 	.word	0x00000082


	//----- nvinfo : EIATTR_KPARAM_INFO
	.align		4
.L_7:
        /*0008*/ 	.byte	0x04, 0x17
        /*000a*/ 	.short	(.L_9 - .L_8)
.L_8:
        /*000c*/ 	.word	0x00000000
        /*0010*/ 	.short	0x0003
        /*0012*/ 	.short	0x0018
        /*0014*/ 	.byte	0x00, 0xf0, 0x11, 0x00


	//----- nvinfo : EIATTR_KPARAM_INFO
	.align		4
.L_9:
        /*0018*/ 	.byte	0x04, 0x17
        /*001a*/ 	.short	(.L_11 - .L_10)
.L_10:
        /*001c*/ 	.word	0x00000000
        /*0020*/ 	.short	0x0002
        /*0022*/ 	.short	0x0010
        /*0024*/ 	.byte	0x00, 0xf5, 0x21, 0x00


	//----- nvinfo : EIATTR_KPARAM_INFO
	.align		4
.L_11:
        /*0028*/ 	.byte	0x04, 0x17
        /*002a*/ 	.short	(.L_13 - .L_12)
.L_12:
        /*002c*/ 	.word	0x00000000
        /*0030*/ 	.short	0x0001
        /*0032*/ 	.short	0x0008
        /*0034*/ 	.byte	0x00, 0xf5, 0x21, 0x00


	//----- nvinfo : EIATTR_KPARAM_INFO
	.align		4
.L_13:
        /*0038*/ 	.byte	0x04, 0x17
        /*003a*/ 	.short	(.L_15 - .L_14)
.L_14:
        /*003c*/ 	.word	0x00000000
        /*0040*/ 	.short	0x0000
        /*0042*/ 	.short	0x0000
        /*0044*/ 	.byte	0x00, 0xf5, 0x21, 0x00


	//----- nvinfo : EIATTR_SPARSE_MMA_MASK
	.align		4
.L_15:
        /*0048*/ 	.byte	0x03, 0x50
        /*004a*/ 	.short	0x0000


	//----- nvinfo : EIATTR_MAXREG_COUNT
	.align		4
        /*004c*/ 	.byte	0x03, 0x1b
        /*004e*/ 	.short	0x00ff


	//----- nvinfo : EIATTR_MERCURY_ISA_VERSION
	.align		4
        /*0050*/ 	.byte	0x03, 0x5f
        /*0052*/ 	.short	0x0101


	//----- nvinfo : EIATTR_VRC_CTA_INIT_COUNT
	.align		4
        /*0054*/ 	.byte	0x02, 0x4a
	.zero		1
	.zero		1


	//----- nvinfo : EIATTR_EXIT_INSTR_OFFSETS
	.align		4
        /*0058*/ 	.byte	0x04, 0x1c
        /*005a*/ 	.short	(.L_17 - .L_16)


	//   ....[0]....
.L_16:
        /*005c*/ 	.word	0x000000e0


	//   ....[1]....
        /*0060*/ 	.word	0x000009c0


	//----- nvinfo : EIATTR_CBANK_PARAM_SIZE
	.align		4
.L_17:
        /*0064*/ 	.byte	0x03, 0x19
        /*0066*/ 	.short	0x001c


	//----- nvinfo : EIATTR_PARAM_CBANK
	.align		4
        /*0068*/ 	.byte	0x04, 0x0a
        /*006a*/ 	.short	(.L_19 - .L_18)
	.align		4
.L_18:
        /*006c*/ 	.word	index@(.nv.constant0._Z15MulMatrixKernelPdS_S_i)
        /*0070*/ 	.short	0x0380
        /*0072*/ 	.short	0x001c


	//----- nvinfo : EIATTR_SW_WAR
	.align		4
.L_19:
        /*0074*/ 	.byte	0x04, 0x36
        /*0076*/ 	.short	(.L_21 - .L_20)
.L_20:
        /*0078*/ 	.word	0x00000008
.L_21:


//--------------------- .nv.callgraph             --------------------------
	.section	.nv.callgraph,"",@"SHT_CUDA_CALLGRAPH"
	.align	4
	.sectionentsize	8
	.align		4
        /*0000*/ 	.word	0x00000000
	.align		4
        /*0004*/ 	.word	0xffffffff
	.align		4
        /*0008*/ 	.word	0x00000000
	.align		4
        /*000c*/ 	.word	0xfffffffe
	.align		4
        /*0010*/ 	.word	0x00000000
	.align		4
        /*0014*/ 	.word	0xfffffffd
	.align		4
        /*0018*/ 	.word	0x00000000
	.align		4
        /*001c*/ 	.word	0xfffffffc


//--------------------- .text._Z15MulMatrixKernelPdS_S_i --------------------------
	.section	.text._Z15MulMatrixKernelPdS_S_i,"ax",@progbits
	.align	128
        .global         _Z15MulMatrixKernelPdS_S_i
        .type           _Z15MulMatrixKernelPdS_S_i,@function
        .size           _Z15MulMatrixKernelPdS_S_i,(.L_x_5 - _Z15MulMatrixKernelPdS_S_i)
        .other          _Z15MulMatrixKernelPdS_S_i,@"STO_CUDA_ENTRY STV_DEFAULT"
_Z15MulMatrixKernelPdS_S_i:
.text._Z15MulMatrixKernelPdS_S_i:
[----:B------:R-:W-:Y:S01]  /*0000*/  LDC R1, c[0x0][0x37c] ;  /* 0x0000df00ff017b82 */ /* 0x000fe20000000800 */
[----:B------:R-:W0:Y:S07]  /*0010*/  S2R R2, SR_TID.X ;  /* 0x0000000000027919 */ /* 0x000e2e0000002100 */
[----:B------:R-:W1:Y:S01]  /*0020*/  S2UR UR4, SR_CTAID.X ;  /* 0x00000000000479c3 */ /* 0x000e620000002500 */
[----:B------:R-:W2:Y:S01]  /*0030*/  S2R R27, SR_TID.Y ;  /* 0x00000000001b7919 */ /* 0x000ea20000002200 */
[----:B------:R-:W3:Y:S06]  /*0040*/  S2R R6, SR_CTAID.Y ;  /* 0x0000000000067919 */ /* 0x000eec0000002600 */
[----:B------:R-:W4:Y:S01]  /*0050*/  LDC R0, c[0x0][0x398] ;  /* 0x0000e600ff007b82 */ /* 0x000f220000000800 */
[----:B-1----:R-:W-:Y:S01]  /*0060*/  USHF.L.U32 UR4, UR4, 0x5, URZ ;  /* 0x0000000504047899 */ /* 0x002fe200080006ff */
[----:B0-----:R-:W-:-:S02]  /*0070*/  SHF.R.U32.HI R2, RZ, 0x5, R2 ;  /* 0x00000005ff027819 */ /* 0x001fc40000011602 */
[----:B--2---:R-:W-:-:S03]  /*0080*/  LOP3.LUT R27, R27, 0x1f, RZ, 0xc0, !PT ;  /* 0x0000001f1b1b7812 */ /* 0x004fc600078ec0ff */
[----:B------:R-:W-:Y:S02]  /*0090*/  LOP3.LUT R4, R2, UR4, RZ, 0xfc, !PT ;  /* 0x0000000402047c12 */ /* 0x000fe4000f8efcff */
[----:B---3--:R-:W-:-:S04]  /*00a0*/  SHF.L.U32 R11, R6, 0x5, RZ ;  /* 0x00000005060b7819 */ /* 0x008fc800000006ff */
[----:B------:R-:W-:-:S04]  /*00b0*/  LOP3.LUT R3, R27, R11, RZ, 0xfc, !PT ;  /* 0x0000000b1b037212 */ /* 0x000fc800078efcff */
[----:B------:R-:W-:-:S04]  /*00c0*/  VIMNMX R5, PT, PT, R4, R3, !PT ;  /* 0x0000000304057248 */ /* 0x000fc80007fe0100 */
[----:B----4-:R-:W-:-:S13]  /*00d0*/  ISETP.GE.AND P0, PT, R5, R0, PT ;  /* 0x000000000500720c */ /* 0x010fda0003f06270 */
[----:B------:R-:W-:Y:S05]  /*00e0*/  @P0 EXIT ;  /* 0x000000000000094d */ /* 0x000fea0003800000 */
[C---:B------:R-:W-:Y:S01]  /*00f0*/  ISETP.GE.U32.AND P1, PT, R0.reuse, 0x8, PT ;  /* 0x000000080000780c */ /* 0x040fe20003f26070 */
[----:B------:R-:W0:Y:S01]  /*0100*/  LDCU.64 UR4, c[0x0][0x358] ;  /* 0x00006b00ff0477ac */ /* 0x000e220008000a00 */
[----:B------:R-:W-:Y:S01]  /*0110*/  LOP3.LUT R2, R0, 0x7, RZ, 0xc0, !PT ;  /* 0x0000000700027812 */ /* 0x000fe200078ec0ff */
[----:B------:R-:W-:Y:S01]  /*0120*/  IMAD R4, R4, R0, RZ ;  /* 0x0000000004047224 */ /* 0x000fe200078e02ff */
[----:B------:R-:W-:Y:S01]  /*0130*/  CS2R R16, SRZ ;  /* 0x0000000000107805 */ /* 0x000fe2000001ff00 */
[----:B------:R-:W-:Y:S01]  /*0140*/  IMAD.MOV.U32 R5, RZ, RZ, RZ ;  /* 0x000000ffff057224 */ /* 0x000fe200078e00ff */
[----:B------:R-:W-:-:S07]  /*0150*/  ISETP.NE.AND P0, PT, R2, RZ, PT ;  /* 0x000000ff0200720c */ /* 0x000fce0003f05270 */
[----:B------:R-:W-:Y:S06]  /*0160*/  @!P1 BRA `(.L_x_0) ;  /* 0x00000004001c9947 */ /* 0x000fec0003800000 */
[----:B------:R-:W1:Y:S01]  /*0170*/  LDCU.64 UR6, c[0x0][0x388] ;  /* 0x00007100ff0677ac */ /* 0x000e620008000a00 */
[----:B------:R-:W-:Y:S01]  /*0180*/  IMAD.WIDE.U32 R6, R6, 0x100, RZ ;  /* 0x0000010006067825 */ /* 0x000fe200078e00ff */
[C---:B------:R-:W-:Y:S02]  /*0190*/  LOP3.LUT R5, R0.reuse, 0x7ffffff8, RZ, 0xc0, !PT ;  /* 0x7ffffff800057812 */ /* 0x040fe400078ec0ff */
[C-C-:B------:R-:W-:Y:S01]  /*01a0*/  IADD3 R29, PT, PT, R27.reuse, R0, R11.reuse ;  /* 0x000000001b1d7210 */ /* 0x140fe20007ffe00b */
[----:B------:R-:W-:Y:S01]  /*01b0*/  IMAD.WIDE.U32 R8, R27, 0x8, RZ ;  /* 0x000000081b087825 */ /* 0x000fe200078e00ff */
[C---:B------:R-:W-:Y:S02]  /*01c0*/  SHF.L.U32 R24, R0.reuse, 0x3, RZ ;  /* 0x0000000300187819 */ /* 0x040fe400000006ff */
[----:B------:R-:W-:Y:S01]  /*01d0*/  IADD3 R22, PT, PT, -R5, RZ, RZ ;  /* 0x000000ff05167210 */ /* 0x000fe20007ffe1ff */
[--C-:B------:R-:W-:Y:S01]  /*01e0*/  IMAD R10, R0, 0x4, R11.reuse ;  /* 0x00000004000a7824 */ /* 0x100fe200078e020b */
[----:B------:R-:W-:Y:S01]  /*01f0*/  LOP3.LUT R12, R6, R8, RZ, 0xfc, !PT ;  /* 0x00000008060c7212 */ /* 0x000fe200078efcff */
[C-C-:B------:R-:W-:Y:S01]  /*0200*/  IMAD R16, R0.reuse, 0x6, R11.reuse ;  /* 0x0000000600107824 */ /* 0x140fe200078e020b */
[C---:B------:R-:W-:Y:S01]  /*0210*/  LEA R6, R0.reuse, R11, 0x1 ;  /* 0x0000000b00067211 */ /* 0x040fe200078e08ff */
[C-C-:B------:R-:W-:Y:S01]  /*0220*/  IMAD R8, R0.reuse, 0x3, R11.reuse ;  /* 0x0000000300087824 */ /* 0x140fe200078e020b */
[----:B------:R-:W-:Y:S01]  /*0230*/  LOP3.LUT R13, R7, R9, RZ, 0xfc, !PT ;  /* 0x00000009070d7212 */ /* 0x000fe200078efcff */
[C-C-:B------:R-:W-:Y:S01]  /*0240*/  IMAD R14, R0.reuse, 0x5, R11.reuse ;  /* 0x00000005000e7824 */ /* 0x140fe200078e020b */
[C---:B------:R-:W-:Y:S01]  /*0250*/  IADD3 R7, PT, PT, R27.reuse, R6, RZ ;  /* 0x000000061b077210 */ /* 0x040fe20007ffe0ff */
[----:B------:R-:W-:Y:S01]  /*0260*/  IMAD R18, R0, 0x7, R11 ;  /* 0x0000000700127824 */ /* 0x000fe200078e020b */
[----:B-1----:R-:W-:Y:S01]  /*0270*/  IADD3 R12, P1, PT, R12, UR6, RZ ;  /* 0x000000060c0c7c10 */ /* 0x002fe2000ff3e0ff */
[C---:B------:R-:W-:Y:S01]  /*0280*/  IMAD.IADD R8, R27.reuse, 0x1, R8 ;  /* 0x000000011b087824 */ /* 0x040fe200078e0208 */
[C---:B------:R-:W-:Y:S01]  /*0290*/  IADD3 R9, PT, PT, R27.reuse, R10, RZ ;  /* 0x0000000a1b097210 */ /* 0x040fe20007ffe0ff */
[C---:B------:R-:W-:Y:S01]  /*02a0*/  IMAD.IADD R23, R27.reuse, 0x1, R14 ;  /* 0x000000011b177824 */ /* 0x040fe200078e020e */
[C---:B------:R-:W-:Y:S01]  /*02b0*/  IADD3 R25, PT, PT, R27.reuse, R16, RZ ;  /* 0x000000101b197210 */ /* 0x040fe20007ffe0ff */
[----:B------:R-:W-:Y:S01]  /*02c0*/  IMAD.IADD R27, R27, 0x1, R18 ;  /* 0x000000011b1b7824 */ /* 0x000fe200078e0212 */
[----:B------:R-:W-:Y:S01]  /*02d0*/  IADD3.X R13, PT, PT, R13, UR7, RZ, P1, !PT ;  /* 0x000000070d0d7c10 */ /* 0x000fe20008ffe4ff */
[----:B------:R-:W-:Y:S01]  /*02e0*/  IMAD.MOV.U32 R6, RZ, RZ, R4 ;  /* 0x000000ffff067224 */ /* 0x000fe200078e0004 */
[----:B------:R-:W-:-:S07]  /*02f0*/  CS2R R16, SRZ ;  /* 0x0000000000107805 */ /* 0x000fce000001ff00 */
.L_x_1:
[----:B------:R-:W1:Y:S01]  /*0300*/  LDC.64 R10, c[0x0][0x380] ;  /* 0x0000e000ff0a7b82 */ /* 0x000e620000000a00 */
[----:B0-----:R-:W2:Y:S01]  /*0310*/  LDG.E.64 R20, desc[UR4][R12.64] ;  /* 0x000000040c147981 */ /* 0x001ea2000c1e1b00 */
[----:B-1----:R-:W-:-:S05]  /*0320*/  IMAD.WIDE R10, R6, 0x8, R10 ;  /* 0x00000008060a7825 */ /* 0x002fca00078e020a */
[----:B------:R-:W2:Y:S02]  /*0330*/  LDG.E.64 R14, desc[UR4][R10.64] ;  /* 0x000000040a0e7981 */ /* 0x000ea4000c1e1b00 */
[----:B--2---:R-:W-:Y:S01]  /*0340*/  DFMA R20, R14, R20, R16 ;  /* 0x000000140e14722b */ /* 0x004fe20000000010 */
[----:B------:R-:W0:Y:S01]  /*0350*/  LDC.64 R14, c[0x0][0x388] ;  /* 0x0000e200ff0e7b82 */ /* 0x000e220000000a00 */
[----:B------:R-:W2:Y:S01]  /*0360*/  LDG.E.64 R16, desc[UR4][R10.64+0x8] ;  /* 0x000008040a107981 */ /* 0x000ea2000c1e1b00 */
[----:B0-----:R-:W-:-:S06]  /*0370*/  IMAD.WIDE.U32 R18, R29, 0x8, R14 ;  /* 0x000000081d127825 */ /* 0x001fcc00078e000e */
[----:B------:R-:W2:Y:S02]  /*0380*/  LDG.E.64 R18, desc[UR4][R18.64] ;  /* 0x0000000412127981 */ /* 0x000ea4000c1e1b00 */
[----:B--2---:R-:W-:Y:S01]  /*0390*/  DFMA R18, R16, R18, R20 ;  /* 0x000000121012722b */ /* 0x004fe20000000014 */
[----:B------:R-:W-:-:S05]  /*03a0*/  IMAD.WIDE.U32 R16, R7, 0x8, R14 ;  /* 0x0000000807107825 */ /* 0x000fca00078e000e */
[----:B------:R-:W2:Y:S04]  /*03b0*/  LDG.E.64 R20, desc[UR4][R16.64] ;  /* 0x0000000410147981 */ /* 0x000ea8000c1e1b00 */
[----:B------:R-:W2:Y:S02]  /*03c0*/  LDG.E.64 R16, desc[UR4][R10.64+0x10] ;  /* 0x000010040a107981 */ /* 0x000ea4000c1e1b00 */
[----:B--2---:R-:W-:Y:S01]  /*03d0*/  DFMA R20, R16, R20, R18 ;  /* 0x000000141014722b */ /* 0x004fe20000000012 */
[--C-:B------:R-:W-:Y:S01]  /*03e0*/  IMAD.WIDE.U32 R18, R8, 0x8, R14.reuse ;  /* 0x0000000808127825 */ /* 0x100fe200078e000e */
[----:B------:R-:W2:Y:S05]  /*03f0*/  LDG.E.64 R16, desc[UR4][R10.64+0x18] ;  /* 0x000018040a107981 */ /* 0x000eaa000c1e1b00 */
        /* <DEDUP_REMOVED lines=12> */
[----:B------:R-:W2:Y:S01]  /*04c0*/  LDG.E.64 R18, desc[UR4][R18.64] ;  /* 0x0000000412127981 */ /* 0x000ea2000c1e1b00 */
[----:B------:R-:W-:-:S06]  /*04d0*/  IMAD.WIDE.U32 R14, R27, 0x8, R14 ;  /* 0x000000081b0e7825 */ /* 0x000fcc00078e000e */
[----:B------:R-:W3:Y:S01]  /*04e0*/  LDG.E.64 R14, desc[UR4][R14.64] ;  /* 0x000000040e0e7981 */ /* 0x000ee2000c1e1b00 */
[----:B------:R-:W-:Y:S01]  /*04f0*/  VIADD R22, R22, 0x8 ;  /* 0x0000000816167836 */ /* 0x000fe20000000000 */
[----:B--2---:R-:W-:Y:S02]  /*0500*/  DFMA R16, R20, R18, R16 ;  /* 0x000000121410722b */ /* 0x004fe40000000010 */
[----:B------:R-:W3:Y:S02]  /*0510*/  LDG.E.64 R20, desc[UR4][R10.64+0x38] ;  /* 0x000038040a147981 */ /* 0x000ee4000c1e1b00 */
[----:B------:R-:W-:Y:S01]  /*0520*/  ISETP.NE.AND P1, PT, R22, RZ, PT ;  /* 0x000000ff1600720c */ /* 0x000fe20003f25270 */
[----:B------:R-:W-:Y:S01]  /*0530*/  IMAD.WIDE.U32 R12, R24, 0x8, R12 ;  /* 0x00000008180c7825 */ /* 0x000fe200078e000c */
[----:B------:R-:W-:Y:S02]  /*0540*/  IADD3 R6, PT, PT, R6, 0x8, RZ ;  /* 0x0000000806067810 */ /* 0x000fe40007ffe0ff */
[C---:B------:R-:W-:Y:S01]  /*0550*/  IADD3 R7, PT, PT, R24.reuse, R7, RZ ;  /* 0x0000000718077210 */ /* 0x040fe20007ffe0ff */
[C---:B------:R-:W-:Y:S01]  /*0560*/  IMAD.IADD R29, R24.reuse, 0x1, R29 ;  /* 0x00000001181d7824 */ /* 0x040fe200078e021d */
[C---:B------:R-:W-:Y:S01]  /*0570*/  IADD3 R9, PT, PT, R24.reuse, R9, RZ ;  /* 0x0000000918097210 */ /* 0x040fe20007ffe0ff */
[C---:B------:R-:W-:Y:S01]  /*0580*/  IMAD.IADD R8, R24.reuse, 0x1, R8 ;  /* 0x0000000118087824 */ /* 0x040fe200078e0208 */
[C---:B------:R-:W-:Y:S01]  /*0590*/  IADD3 R23, PT, PT, R24.reuse, R23, RZ ;  /* 0x0000001718177210 */ /* 0x040fe20007ffe0ff */
[C---:B------:R-:W-:Y:S01]  /*05a0*/  IMAD.IADD R25, R24.reuse, 0x1, R25 ;  /* 0x0000000118197824 */ /* 0x040fe200078e0219 */
[----:B------:R-:W-:Y:S01]  /*05b0*/  IADD3 R27, PT, PT, R24, R27, RZ ;  /* 0x0000001b181b7210 */ /* 0x000fe20007ffe0ff */
[----:B---3--:R-:W-:-:S02]  /*05c0*/  DFMA R16, R20, R14, R16 ;  /* 0x0000000e1410722b */ /* 0x008fc40000000010 */
[----:B------:R-:W-:Y:S09]  /*05d0*/  @P1 BRA `(.L_x_1) ;  /* 0xfffffffc00481947 */ /* 0x000ff2000383ffff */
.L_x_0:
[----:B------:R-:W-:Y:S05]  /*05e0*/  @!P0 BRA `(.L_x_2) ;  /* 0x0000000000e48947 */ /* 0x000fea0003800000 */
[----:B------:R-:W-:Y:S02]  /*05f0*/  ISETP.GE.U32.AND P0, PT, R2, 0x4, PT ;  /* 0x000000040200780c */ /* 0x000fe40003f06070 */
[----:B------:R-:W-:-:S04]  /*0600*/  LOP3.LUT R26, R0, 0x3, RZ, 0xc0, !PT ;  /* 0x00000003001a7812 */ /* 0x000fc800078ec0ff */
[----:B------:R-:W-:-:S07]  /*0610*/  ISETP.NE.AND P1, PT, R26, RZ, PT ;  /* 0x000000ff1a00720c */ /* 0x000fce0003f25270 */
[----:B------:R-:W-:Y:S06]  /*0620*/  @!P0 BRA `(.L_x_3) ;  /* 0x0000000000648947 */ /* 0x000fec0003800000 */
[----:B------:R-:W1:Y:S01]  /*0630*/  LDC.64 R22, c[0x0][0x388] ;  /* 0x0000e200ff167b82 */ /* 0x000e620000000a00 */
[----:B------:R-:W-:Y:S01]  /*0640*/  IADD3 R7, PT, PT, R4, R5, RZ ;  /* 0x0000000504077210 */ /* 0x000fe20007ffe0ff */
[----:B------:R-:W-:-:S06]  /*0650*/  IMAD R11, R5, R0, R3 ;  /* 0x00000000050b7224 */ /* 0x000fcc00078e0203 */
[----:B------:R-:W2:Y:S01]  /*0660*/  LDC.64 R20, c[0x0][0x380] ;  /* 0x0000e000ff147b82 */ /* 0x000ea20000000a00 */
[----:B-1----:R-:W-:-:S04]  /*0670*/  IMAD.WIDE.U32 R8, R11, 0x8, R22 ;  /* 0x000000080b087825 */ /* 0x002fc800078e0016 */
[----:B------:R-:W-:Y:S02]  /*0680*/  IMAD.IADD R11, R11, 0x1, R0 ;  /* 0x000000010b0b7824 */ /* 0x000fe400078e0200 */
[----:B0-----:R-:W3:Y:S01]  /*0690*/  LDG.E.64 R8, desc[UR4][R8.64] ;  /* 0x0000000408087981 */ /* 0x001ee2000c1e1b00 */
[----:B--2---:R-:W-:-:S05]  /*06a0*/  IMAD.WIDE R20, R7, 0x8, R20 ;  /* 0x0000000807147825 */ /* 0x004fca00078e0214 */
[----:B------:R-:W3:Y:S01]  /*06b0*/  LDG.E.64 R6, desc[UR4][R20.64] ;  /* 0x0000000414067981 */ /* 0x000ee2000c1e1b00 */
[C-C-:B------:R-:W-:Y:S01]  /*06c0*/  IMAD.WIDE.U32 R12, R11.reuse, 0x8, R22.reuse ;  /* 0x000000080b0c7825 */ /* 0x140fe200078e0016 */
[-C--:B------:R-:W-:Y:S02]  /*06d0*/  IADD3 R15, PT, PT, R11, R0.reuse, RZ ;  /* 0x000000000b0f7210 */ /* 0x080fe40007ffe0ff */
[----:B------:R-:W2:Y:S04]  /*06e0*/  LDG.E.64 R10, desc[UR4][R20.64+0x8] ;  /* 0x00000804140a7981 */ /* 0x000ea8000c1e1b00 */
[----:B------:R-:W2:Y:S01]  /*06f0*/  LDG.E.64 R12, desc[UR4][R12.64] ;  /* 0x000000040c0c7981 */ /* 0x000ea2000c1e1b00 */
[C---:B------:R-:W-:Y:S01]  /*0700*/  IMAD.WIDE.U32 R18, R15.reuse, 0x8, R22 ;  /* 0x000000080f127825 */ /* 0x040fe200078e0016 */
[----:B------:R-:W-:-:S02]  /*0710*/  IADD3 R25, PT, PT, R15, R0, RZ ;  /* 0x000000000f197210 */ /* 0x000fc40007ffe0ff */
[----:B------:R-:W4:Y:S04]  /*0720*/  LDG.E.64 R14, desc[UR4][R20.64+0x10] ;  /* 0x00001004140e7981 */ /* 0x000f28000c1e1b00 */
[----:B------:R-:W4:Y:S01]  /*0730*/  LDG.E.64 R18, desc[UR4][R18.64] ;  /* 0x0000000412127981 */ /* 0x000f22000c1e1b00 */
[----:B------:R-:W-:-:S03]  /*0740*/  IMAD.WIDE.U32 R22, R25, 0x8, R22 ;  /* 0x0000000819167825 */ /* 0x000fc600078e0016 */
[----:B------:R-:W5:Y:S04]  /*0750*/  LDG.E.64 R24, desc[UR4][R20.64+0x18] ;  /* 0x0000180414187981 */ /* 0x000f68000c1e1b00 */
[----:B------:R-:W5:Y:S01]  /*0760*/  LDG.E.64 R22, desc[UR4][R22.64] ;  /* 0x0000000416167981 */ /* 0x000f62000c1e1b00 */
[----:B------:R-:W-:Y:S01]  /*0770*/  VIADD R5, R5, 0x4 ;  /* 0x0000000405057836 */ /* 0x000fe20000000000 */
[----:B---3--:R-:W-:-:S08]  /*0780*/  DFMA R6, R6, R8, R16 ;  /* 0x000000080606722b */ /* 0x008fd00000000010 */
[----:B--2---:R-:W-:-:S08]  /*0790*/  DFMA R6, R10, R12, R6 ;  /* 0x0000000c0a06722b */ /* 0x004fd00000000006 */
[----:B----4-:R-:W-:-:S08]  /*07a0*/  DFMA R6, R14, R18, R6 ;  /* 0x000000120e06722b */ /* 0x010fd00000000006 */
[----:B-----5:R-:W-:-:S11]  /*07b0*/  DFMA R16, R24, R22, R6 ;  /* 0x000000161810722b */ /* 0x020fd60000000006 */
.L_x_3:
[----:B------:R-:W-:Y:S05]  /*07c0*/  @!P1 BRA `(.L_x_2) ;  /* 0x00000000006c9947 */ /* 0x000fea0003800000 */
[----:B------:R-:W1:Y:S01]  /*07d0*/  LDC.64 R14, c[0x0][0x388] ;  /* 0x0000e200ff0e7b82 */ /* 0x000e620000000a00 */
[----:B------:R-:W-:Y:S02]  /*07e0*/  ISETP.NE.AND P0, PT, R26, 0x1, PT ;  /* 0x000000011a00780c */ /* 0x000fe40003f05270 */
[----:B------:R-:W-:-:S04]  /*07f0*/  LOP3.LUT R2, R0, 0x1, RZ, 0xc0, !PT ;  /* 0x0000000100027812 */ /* 0x000fc800078ec0ff */
[----:B------:R-:W-:Y:S01]  /*0800*/  ISETP.NE.U32.AND P1, PT, R2, 0x1, PT ;  /* 0x000000010200780c */ /* 0x000fe20003f25070 */
[----:B------:R-:W2:Y:S06]  /*0810*/  LDC.64 R20, c[0x0][0x380] ;  /* 0x0000e000ff147b82 */ /* 0x000eac0000000a00 */
[-C--:B------:R-:W-:Y:S01]  /*0820*/  @P0 IMAD R19, R5, R0.reuse, R3 ;  /* 0x0000000005130224 */ /* 0x080fe200078e0203 */
[----:B------:R-:W-:Y:S01]  /*0830*/  @P0 IADD3 R9, PT, PT, R4, R5, RZ ;  /* 0x0000000504090210 */ /* 0x000fe20007ffe0ff */
[----:B------:R-:W3:Y:S08]  /*0840*/  LDC.64 R12, c[0x0][0x380] ;  /* 0x0000e000ff0c7b82 */ /* 0x000ef00000000a00 */
[----:B------:R-:W4:Y:S01]  /*0850*/  LDC.64 R10, c[0x0][0x388] ;  /* 0x0000e200ff0a7b82 */ /* 0x000f220000000a00 */
[C---:B-1----:R-:W-:Y:S01]  /*0860*/  @P0 IMAD.WIDE.U32 R6, R19.reuse, 0x8, R14 ;  /* 0x0000000813060825 */ /* 0x042fe200078e000e */
[----:B------:R-:W-:-:S03]  /*0870*/  @P0 IADD3 R19, PT, PT, R19, R0, RZ ;  /* 0x0000000013130210 */ /* 0x000fc60007ffe0ff */
[----:B------:R-:W-:Y:S02]  /*0880*/  @P0 VIADD R5, R5, 0x2 ;  /* 0x0000000205050836 */ /* 0x000fe40000000000 */
[----:B0-----:R-:W5:Y:S01]  /*0890*/  @P0 LDG.E.64 R6, desc[UR4][R6.64] ;  /* 0x0000000406060981 */ /* 0x001f62000c1e1b00 */
[----:B--2---:R-:W-:-:S05]  /*08a0*/  @P0 IMAD.WIDE R20, R9, 0x8, R20 ;  /* 0x0000000809140825 */ /* 0x004fca00078e0214 */
[----:B------:R-:W5:Y:S01]  /*08b0*/  @P0 LDG.E.64 R8, desc[UR4][R20.64] ;  /* 0x0000000414080981 */ /* 0x000f62000c1e1b00 */
[----:B------:R-:W-:Y:S01]  /*08c0*/  @P0 IMAD.WIDE.U32 R18, R19, 0x8, R14 ;  /* 0x0000000813120825 */ /* 0x000fe200078e000e */
[----:B------:R-:W-:Y:S02]  /*08d0*/  @!P1 IADD3 R23, PT, PT, R4, R5, RZ ;  /* 0x0000000504179210 */ /* 0x000fe40007ffe0ff */
[----:B------:R-:W2:Y:S01]  /*08e0*/  @P0 LDG.E.64 R14, desc[UR4][R20.64+0x8] ;  /* 0x00000804140e0981 */ /* 0x000ea2000c1e1b00 */
[----:B------:R-:W-:-:S03]  /*08f0*/  @!P1 IMAD R5, R5, R0, R3 ;  /* 0x0000000005059224 */ /* 0x000fc600078e0203 */
[----:B------:R-:W2:Y:S01]  /*0900*/  @P0 LDG.E.64 R18, desc[UR4][R18.64] ;  /* 0x0000000412120981 */ /* 0x000ea2000c1e1b00 */
[----:B---3--:R-:W-:-:S04]  /*0910*/  @!P1 IMAD.WIDE R12, R23, 0x8, R12 ;  /* 0x00000008170c9825 */ /* 0x008fc800078e020c */
[----:B----4-:R-:W-:Y:S02]  /*0920*/  @!P1 IMAD.WIDE.U32 R10, R5, 0x8, R10 ;  /* 0x00000008050a9825 */ /* 0x010fe400078e000a */
[----:B------:R-:W3:Y:S04]  /*0930*/  @!P1 LDG.E.64 R12, desc[UR4][R12.64] ;  /* 0x000000040c0c9981 */ /* 0x000ee8000c1e1b00 */
[----:B------:R-:W3:Y:S01]  /*0940*/  @!P1 LDG.E.64 R10, desc[UR4][R10.64] ;  /* 0x000000040a0a9981 */ /* 0x000ee2000c1e1b00 */
[----:B-----5:R-:W-:-:S08]  /*0950*/  @P0 DFMA R6, R8, R6, R16 ;  /* 0x000000060806022b */ /* 0x020fd00000000010 */
[----:B--2---:R-:W-:-:S08]  /*0960*/  @P0 DFMA R16, R14, R18, R6 ;  /* 0x000000120e10022b */ /* 0x004fd00000000006 */
[----:B---3--:R-:W-:-:S11]  /*0970*/  @!P1 DFMA R16, R12, R10, R16 ;  /* 0x0000000a0c10922b */ /* 0x008fd60000000010 */
.L_x_2:
[----:B------:R-:W1:Y:S01]  /*0980*/  LDC.64 R6, c[0x0][0x390] ;  /* 0x0000e400ff067b82 */ /* 0x000e620000000a00 */
[----:B------:R-:W-:-:S05]  /*0990*/  IADD3 R3, PT, PT, R3, R4, RZ ;  /* 0x0000000403037210 */ /* 0x000fca0007ffe0ff */
[----:B-1----:R-:W-:-:S05]  /*09a0*/  IMAD.WIDE R2, R3, 0x8, R6 ;  /* 0x0000000803027825 */ /* 0x002fca00078e0206 */
[----:B0-----:R-:W-:Y:S01]  /*09b0*/  STG.E.64 desc[UR4][R2.64], R16 ;  /* 0x0000001002007986 */ /* 0x001fe2000c101b04 */
[----:B------:R-:W-:Y:S05]  /*09c0*/  EXIT ;  /* 0x000000000000794d */ /* 0x000fea0003800000 */
.L_x_4:
[----:B------:R-:W-:-:S00]  /*09d0*/  BRA `(.L_x_4) ;  /* 0xfffffffc00fc7947 */ /* 0x000fc0000383ffff */
[----:B------:R-:W-:-:S00]  /*09e0*/  NOP ;  /* 0x0000000000007918 */ /* 0x000fc00000000000 */
        /* <DEDUP_REMOVED lines=9> */
.L_x_5:


//--------------------- .nv.shared.reserved.0     --------------------------
	.section	.nv.shared.reserved.0,"aw",@nobits
	.weak		__nv_reservedSMEM_offset_0_alias
	.size		__nv_reservedSMEM_offset_0_alias, 0, 64
	.other		__nv_reservedSMEM_offset_0_alias,@"STO_CUDA_RESERVED_SHARED STV_DEFAULT"
__nv_reservedSMEM_offset_0_alias:
	.zero		0
	.zero		64


//--------------------- .nv.constant0._Z15MulMatrixKernelPdS_S_i --------------------------
	.section	.nv.constant0._Z15MulMatrixKernelPdS_S_i,"a",@progbits
	.sectionflags	@""
	.align	4
.nv.constant0._Z15MulMatrixKernelPdS_S_i:
	.zero		924


//--------------------- SYMBOLS --------------------------

	.type		.nv.reservedSmem.offset0,@object
	.size		.nv.reservedSmem.offset0,0x4
